	.headerflags	@"EF_CUDA_TEXMODE_UNIFIED EF_CUDA_64BIT_ADDRESS EF_CUDA_ACCELERATORS EF_CUDA_SM90 EF_CUDA_VIRTUAL_SM(EF_CUDA_SM90)"
	.elftype	@"ET_EXEC"


//--------------------- .nv.info                  --------------------------
	.section	.nv.info,"",@"SHT_CUDA_INFO"
	.align	4


	//----- nvinfo : EIATTR_REGCOUNT
	.align		4
        /*0000*/ 	.byte	0x04, 0x2f
        /*0002*/ 	.short	(.L_3 - .L_2)
	.align		4
.L_2:
        /*0004*/ 	.word	index@(triton_poi_fused__native_batch_norm_legit_no_training_relu_13)
        /*0008*/ 	.word	0x00000011


	//----- nvinfo : EIATTR_MIN_STACK_SIZE
	.align		4
.L_3:
        /*000c*/ 	.byte	0x04, 0x12
        /*000e*/ 	.short	(.L_5 - .L_4)
	.align		4
.L_4:
        /*0010*/ 	.word	index@(triton_poi_fused__native_batch_norm_legit_no_training_relu_13)
        /*0014*/ 	.word	0x00000000


	//----- nvinfo : EIATTR_FRAME_SIZE
	.align		4
.L_5:
        /*0018*/ 	.byte	0x04, 0x11
        /*001a*/ 	.short	(.L_7 - .L_6)
	.align		4
.L_6:
        /*001c*/ 	.word	index@(triton_poi_fused__native_batch_norm_legit_no_training_relu_13)
        /*0020*/ 	.word	0x00000000


	//----- nvinfo : EIATTR_MIN_STACK_SIZE
	.align		4
.L_7:
        /*0024*/ 	.byte	0x04, 0x12
        /*0026*/ 	.short	(.L_9 - .L_8)
	.align		4
.L_8:
        /*0028*/ 	.word	index@(triton_poi_fused__native_batch_norm_legit_no_training_relu_13)
        /*002c*/ 	.word	0x00000000
.L_9:


//--------------------- .nv.info.triton_poi_fused__native_batch_norm_legit_no_training_relu_13 --------------------------
	.section	.nv.info.triton_poi_fused__native_batch_norm_legit_no_training_relu_13,"",@"SHT_CUDA_INFO"
	.sectionflags	@""
	.align	4


	//----- nvinfo : EIATTR_CUDA_API_VERSION
	.align		4
        /*0000*/ 	.byte	0x04, 0x37
        /*0002*/ 	.short	(.L_11 - .L_10)
.L_10:
        /*0004*/ 	.word	0x0000007c


	//----- nvinfo : EIATTR_KPARAM_INFO
	.align		4
.L_11:
        /*0008*/ 	.byte	0x04, 0x17
        /*000a*/ 	.short	(.L_13 - .L_12)
.L_12:
        /*000c*/ 	.word	0x00000000
        /*0010*/ 	.short	0x0006
        /*0012*/ 	.short	0x0030
        /*0014*/ 	.byte	0x00, 0xf0, 0x11, 0x00


	//----- nvinfo : EIATTR_KPARAM_INFO
	.align		4
.L_13:
        /*0018*/ 	.byte	0x04, 0x17
        /*001a*/ 	.short	(.L_15 - .L_14)
.L_14:
        /*001c*/ 	.word	0x00000000
        /*0020*/ 	.short	0x0005
        /*0022*/ 	.short	0x0028
        /*0024*/ 	.byte	0x00, 0xf4, 0x21, 0x00


	//----- nvinfo : EIATTR_KPARAM_INFO
	.align		4
.L_15:
        /*0028*/ 	.byte	0x04, 0x17
        /*002a*/ 	.short	(.L_17 - .L_16)
.L_16:
        /*002c*/ 	.word	0x00000000
        /*0030*/ 	.short	0x0004
        /*0032*/ 	.short	0x0020
        /*0034*/ 	.byte	0x00, 0xf4, 0x21, 0x00


	//----- nvinfo : EIATTR_KPARAM_INFO
	.align		4
.L_17:
        /*0038*/ 	.byte	0x04, 0x17
        /*003a*/ 	.short	(.L_19 - .L_18)
.L_18:
        /*003c*/ 	.word	0x00000000
        /*0040*/ 	.short	0x0003
        /*0042*/ 	.short	0x0018
        /*0044*/ 	.byte	0x00, 0xf4, 0x21, 0x00


	//----- nvinfo : EIATTR_KPARAM_INFO
	.align		4
.L_19:
        /*0048*/ 	.byte	0x04, 0x17
        /*004a*/ 	.short	(.L_21 - .L_20)
.L_20:
        /*004c*/ 	.word	0x00000000
        /*0050*/ 	.short	0x0002
        /*0052*/ 	.short	0x0010
        /*0054*/ 	.byte	0x00, 0xf4, 0x21, 0x00


	//----- nvinfo : EIATTR_KPARAM_INFO
	.align		4
.L_21:
        /*0058*/ 	.byte	0x04, 0x17
        /*005a*/ 	.short	(.L_23 - .L_22)
.L_22:
        /*005c*/ 	.word	0x00000000
        /*0060*/ 	.short	0x0001
        /*0062*/ 	.short	0x0008
        /*0064*/ 	.byte	0x00, 0xf4, 0x21, 0x00


	//----- nvinfo : EIATTR_KPARAM_INFO
	.align		4
.L_23:
        /*0068*/ 	.byte	0x04, 0x17
        /*006a*/ 	.short	(.L_25 - .L_24)
.L_24:
        /*006c*/ 	.word	0x00000000
        /*0070*/ 	.short	0x0000
        /*0072*/ 	.short	0x0000
        /*0074*/ 	.byte	0x00, 0xf4, 0x21, 0x00


	//----- nvinfo : EIATTR_SPARSE_MMA_MASK
	.align		4
.L_25:
        /*0078*/ 	.byte	0x03, 0x50
        /*007a*/ 	.short	0x0000


	//----- nvinfo : EIATTR_MAXREG_COUNT
	.align		4
        /*007c*/ 	.byte	0x03, 0x1b
        /*007e*/ 	.short	0x00ff


	//----- nvinfo : EIATTR_EXIT_INSTR_OFFSETS
	.align		4
        /*0080*/ 	.byte	0x04, 0x1c
        /*0082*/ 	.short	(.L_27 - .L_26)


	//   ....[0]....
.L_26:
        /*0084*/ 	.word	0x00000360


	//----- nvinfo : EIATTR_REQNTID
	.align		4
.L_27:
        /*0088*/ 	.byte	0x04, 0x10
        /*008a*/ 	.short	(.L_29 - .L_28)
.L_28:
        /*008c*/ 	.word	0x00000080
        /*0090*/ 	.word	0x00000001
        /*0094*/ 	.word	0x00000001


	//----- nvinfo : EIATTR_CBANK_PARAM_SIZE
	.align		4
.L_29:
        /*0098*/ 	.byte	0x03, 0x19
        /*009a*/ 	.short	0x0034


	//----- nvinfo : EIATTR_PARAM_CBANK
	.align		4
        /*009c*/ 	.byte	0x04, 0x0a
        /*009e*/ 	.short	(.L_31 - .L_30)
	.align		4
.L_30:
        /*00a0*/ 	.word	index@(.nv.constant0.triton_poi_fused__native_batch_norm_legit_no_training_relu_13)
        /*00a4*/ 	.short	0x0210
        /*00a6*/ 	.short	0x0034


	//----- nvinfo : EIATTR_SW_WAR
	.align		4
.L_31:
        /*00a8*/ 	.byte	0x04, 0x36
        /*00aa*/ 	.short	(.L_33 - .L_32)
.L_32:
        /*00ac*/ 	.word	0x00000008
.L_33:


//--------------------- .nv.callgraph             --------------------------
	.section	.nv.callgraph,"",@"SHT_CUDA_CALLGRAPH"
	.align	4
	.sectionentsize	8
	.align		4
        /*0000*/ 	.word	0x00000000
	.align		4
        /*0004*/ 	.word	0xffffffff
	.align		4
        /*0008*/ 	.word	0x00000000
	.align		4
        /*000c*/ 	.word	0xfffffffe
	.align		4
        /*0010*/ 	.word	0x00000000
	.align		4
        /*0014*/ 	.word	0xfffffffd
	.align		4
        /*0018*/ 	.word	0x00000000
	.align		4
        /*001c*/ 	.word	0xfffffffc


//--------------------- .nv.constant4             --------------------------
	.section	.nv.constant4,"a",@progbits
	.align	8
	.align		8
.nv.constant4:
        /*0000*/ 	.dword	_$_str
	.align		8
        /*0008*/ 	.dword	_$_str_$_2


//--------------------- .text.triton_poi_fused__native_batch_norm_legit_no_training_relu_13 --------------------------
	.section	.text.triton_poi_fused__native_batch_norm_legit_no_training_relu_13,"ax",@progbits
	.align	128
        .global         triton_poi_fused__native_batch_norm_legit_no_training_relu_13
        .type           triton_poi_fused__native_batch_norm_legit_no_training_relu_13,@function
        .size           triton_poi_fused__native_batch_norm_legit_no_training_relu_13,(.L_x_1 - triton_poi_fused__native_batch_norm_legit_no_training_relu_13)
        .other          triton_poi_fused__native_batch_norm_legit_no_training_relu_13,@"STO_CUDA_ENTRY STV_DEFAULT"
triton_poi_fused__native_batch_norm_legit_no_training_relu_13:
.text.triton_poi_fused__native_batch_norm_legit_no_training_relu_13:
[----:B------:R-:W-:Y:S01]  /*0000*/  LDC R1, c[0x0][0x28] ;  /* 0x00000a00ff017b82 */ /* 0x000fe20000000800 */
[----:B------:R-:W1:Y:S07]  /*0010*/  S2R R0, SR_TID.X ;  /* 0x0000000000007919 */ /* 0x000e6e0000002100 */
[----:B------:R-:W2:Y:S01]  /*0020*/  LDC.64 R6, c[0x0][0x220] ;  /* 0x00008800ff067b82 */ /* 0x000ea20000000a00 */
[----:B------:R-:W-:Y:S01]  /*0030*/  ULDC.64 UR4, c[0x0][0x208] ;  /* 0x0000820000047ab9 */ /* 0x000fe20000000a00 */
[----:B------:R-:W3:Y:S06]  /*0040*/  S2R R5, SR_CTAID.X ;  /* 0x0000000000057919 */ /* 0x000eec0000002500 */
[----:B------:R-:W4:Y:S08]  /*0050*/  LDC.64 R8, c[0x0][0x228] ;  /* 0x00008a00ff087b82 */ /* 0x000f300000000a00 */
[----:B------:R-:W5:Y:S01]  /*0060*/  LDC.64 R10, c[0x0][0x230] ;  /* 0x00008c00ff0a7b82 */ /* 0x000f620000000a00 */
[----:B-1----:R-:W-:-:S02]  /*0070*/  SHF.L.U32 R0, R0, 0x1, RZ ;  /* 0x0000000100007819 */ /* 0x002fc400000006ff */
[----:B---3--:R-:W-:Y:S02]  /*0080*/  SHF.R.S32.HI R3, RZ, 0x17, R5 ;  /* 0x00000017ff037819 */ /* 0x008fe40000011405 */
[----:B------:R-:W-:Y:S02]  /*0090*/  LOP3.LUT R0, R0, 0xfe, RZ, 0xc0, !PT ;  /* 0x000000fe00007812 */ /* 0x000fe400078ec0ff */
[----:B------:R-:W-:Y:S02]  /*00a0*/  SGXT R3, R3, 0x1 ;  /* 0x000000010303781a */ /* 0x000fe40000000200 */
[----:B------:R-:W-:-:S04]  /*00b0*/  LEA R0, R5, R0, 0x8 ;  /* 0x0000000005007211 */ /* 0x000fc800078e40ff */
[----:B------:R-:W-:-:S04]  /*00c0*/  LEA.HI R3, R3, R0, RZ, 0x4 ;  /* 0x0000000003037211 */ /* 0x000fc800078f20ff */
[----:B------:R-:W-:-:S05]  /*00d0*/  SHF.R.S32.HI R3, RZ, 0x4, R3 ;  /* 0x00000004ff037819 */ /* 0x000fca0000011403 */
[----:B------:R-:W-:-:S05]  /*00e0*/  IMAD.HI R2, R3, 0x2aaaaaab, RZ ;  /* 0x2aaaaaab03027827 */ /* 0x000fca00078e02ff */
[----:B------:R-:W-:-:S04]  /*00f0*/  SHF.R.U32.HI R5, RZ, 0x1f, R2 ;  /* 0x0000001fff057819 */ /* 0x000fc80000011602 */
[----:B------:R-:W-:Y:S02]  /*0100*/  LEA.HI R2, R2, R5, RZ, 0x1b ;  /* 0x0000000502027211 */ /* 0x000fe400078fd8ff */
[----:B------:R-:W1:Y:S03]  /*0110*/  LDC.64 R4, c[0x0][0x218] ;  /* 0x00008600ff047b82 */ /* 0x000e660000000a00 */
[----:B------:R-:W-:-:S04]  /*0120*/  IMAD R13, R2, -0xc0, R3 ;  /* 0xffffff40020d7824 */ /* 0x000fc800078e0203 */
[C---:B--2---:R-:W-:Y:S01]  /*0130*/  IMAD.WIDE R6, R13.reuse, 0x4, R6 ;  /* 0x000000040d067825 */ /* 0x044fe200078e0206 */
[----:B------:R-:W2:Y:S05]  /*0140*/  LDC.64 R2, c[0x0][0x210] ;  /* 0x00008400ff027b82 */ /* 0x000eaa0000000a00 */
[----:B------:R-:W3:Y:S01]  /*0150*/  LDG.E.EL R6, desc[UR4][R6.64] ;  /* 0x0000000406067981 */ /* 0x000ee2000c2e1900 */
[----:B----4-:R-:W-:-:S04]  /*0160*/  IMAD.WIDE R8, R13, 0x4, R8 ;  /* 0x000000040d087825 */ /* 0x010fc800078e0208 */
[C---:B-----5:R-:W-:Y:S02]  /*0170*/  IMAD.WIDE R10, R13.reuse, 0x4, R10 ;  /* 0x000000040d0a7825 */ /* 0x060fe400078e020a */
[----:B------:R-:W4:Y:S02]  /*0180*/  LDG.E.EL R8, desc[UR4][R8.64] ;  /* 0x0000000408087981 */ /* 0x000f24000c2e1900 */
[----:B-1----:R-:W-:Y:S02]  /*0190*/  IMAD.WIDE R4, R13, 0x4, R4 ;  /* 0x000000040d047825 */ /* 0x002fe400078e0204 */
[----:B------:R-:W4:Y:S04]  /*01a0*/  LDG.E.EL R11, desc[UR4][R10.64] ;  /* 0x000000040a0b7981 */ /* 0x000f28000c2e1900 */
[----:B------:R1:W5:Y:S01]  /*01b0*/  LDG.E.EL R12, desc[UR4][R4.64] ;  /* 0x00000004040c7981 */ /* 0x000362000c2e1900 */
[----:B--2---:R-:W-:-:S06]  /*01c0*/  IMAD.WIDE R2, R0, 0x4, R2 ;  /* 0x0000000400027825 */ /* 0x004fcc00078e0202 */
[----:B------:R-:W5:Y:S01]  /*01d0*/  LDG.E.64 R2, desc[UR4][R2.64] ;  /* 0x0000000402027981 */ /* 0x000f62000c1e1b00 */
[----:B------:R-:W-:Y:S01]  /*01e0*/  HFMA2.MMA R14, -RZ, RZ, 1.625, 0 ;  /* 0x3e800000ff0e7435 */ /* 0x000fe200000001ff */
[----:B-1----:R-:W1:Y:S02]  /*01f0*/  LDC.64 R4, c[0x0][0x238] ;  /* 0x00008e00ff047b82 */ /* 0x002e640000000a00 */
[----:B-1----:R-:W-:-:S04]  /*0200*/  IMAD.WIDE R4, R0, 0x4, R4 ;  /* 0x0000000400047825 */ /* 0x002fc800078e0204 */
[----:B---3--:R-:W-:-:S04]  /*0210*/  FADD R6, R6, 9.9999997473787516356e-06 ;  /* 0x3727c5ac06067421 */ /* 0x008fc80000000000 */
[----:B------:R-:W1:Y:S02]  /*0220*/  MUFU.SQRT R7, R6 ;  /* 0x0000000600077308 */ /* 0x000e640000002000 */
[C---:B-1----:R-:W-:Y:S02]  /*0230*/  FSETP.GT.AND P0, PT, R7.reuse, 8.50705917302346158658e+37, PT ;  /* 0x7e8000000700780b */ /* 0x042fe40003f04000 */
[----:B------:R-:W-:-:S11]  /*0240*/  FSETP.GEU.AND P1, PT, R7, 1.175494350822287508e-38, PT ;  /* 0x008000000700780b */ /* 0x000fd60003f2e000 */
[----:B------:R-:W-:-:S04]  /*0250*/  @P0 FMUL R7, R7, 0.25 ;  /* 0x3e80000007070820 */ /* 0x000fc80000400000 */
[----:B------:R-:W-:-:S06]  /*0260*/  @!P1 FMUL R7, R7, 16777216 ;  /* 0x4b80000007079820 */ /* 0x000fcc0000400000 */
[----:B------:R-:W1:Y:S01]  /*0270*/  MUFU.RCP R7, R7 ;  /* 0x0000000700077308 */ /* 0x000e620000001000 */
[----:B------:R-:W-:Y:S01]  /*0280*/  FSEL R14, R14, 1, P0 ;  /* 0x3f8000000e0e7808 */ /* 0x000fe20000000000 */
[----:B-----5:R-:W-:-:S04]  /*0290*/  FADD R2, R2, -R12 ;  /* 0x8000000c02027221 */ /* 0x020fc80000000000 */
[----:B------:R-:W-:Y:S01]  /*02a0*/  @!P1 FMUL R14, R14, 16777216 ;  /* 0x4b8000000e0e9820 */ /* 0x000fe20000400000 */
[----:B------:R-:W-:-:S03]  /*02b0*/  FADD R3, R3, -R12 ;  /* 0x8000000c03037221 */ /* 0x000fc60000000000 */
[----:B-1----:R-:W-:-:S04]  /*02c0*/  FMUL R14, R7, R14 ;  /* 0x0000000e070e7220 */ /* 0x002fc80000400000 */
[-C--:B------:R-:W-:Y:S01]  /*02d0*/  FMUL R2, R2, R14.reuse ;  /* 0x0000000e02027220 */ /* 0x080fe20000400000 */
[----:B------:R-:W-:-:S03]  /*02e0*/  FMUL R14, R3, R14 ;  /* 0x0000000e030e7220 */ /* 0x000fc60000400000 */
[C-C-:B----4-:R-:W-:Y:S01]  /*02f0*/  FFMA R2, R8.reuse, R2, R11.reuse ;  /* 0x0000000208027223 */ /* 0x150fe2000000000b */
[----:B------:R-:W-:-:S04]  /*0300*/  FFMA R14, R8, R14, R11 ;  /* 0x0000000e080e7223 */ /* 0x000fc8000000000b */
[----:B------:R-:W-:Y:S02]  /*0310*/  FSETP.GEU.AND P0, PT, R2, RZ, PT ;  /* 0x000000ff0200720b */ /* 0x000fe40003f0e000 */
[----:B------:R-:W-:Y:S02]  /*0320*/  FSETP.GEU.AND P1, PT, R14, RZ, PT ;  /* 0x000000ff0e00720b */ /* 0x000fe40003f2e000 */
[----:B------:R-:W-:Y:S02]  /*0330*/  FSEL R2, R2, RZ, P0 ;  /* 0x000000ff02027208 */ /* 0x000fe40000000000 */
[----:B------:R-:W-:-:S05]  /*0340*/  FSEL R3, R14, RZ, P1 ;  /* 0x000000ff0e037208 */ /* 0x000fca0000800000 */
[----:B------:R-:W-:Y:S01]  /*0350*/  STG.E.64 desc[UR4][R4.64], R2 ;  /* 0x0000000204007986 */ /* 0x000fe2000c101b04 */
[----:B------:R-:W-:Y:S05]  /*0360*/  EXIT ;  /* 0x000000000000794d */ /* 0x000fea0003800000 */
.L_x_0:
[----:B------:R-:W-:-:S00]  /*0370*/  BRA `(.L_x_0) ;  /* 0xfffffffc00fc7947 */ /* 0x000fc0000383ffff */
[----:B------:R-:W-:-:S00]  /*0380*/  NOP ;  /* 0x0000000000007918 */ /* 0x000fc00000000000 */
[----:B------:R-:W-:-:S00]  /*0390*/  NOP ;  /* 0x0000000000007918 */ /* 0x000fc00000000000 */
[----:B------:R-:W-:-:S00]  /*03a0*/  NOP ;  /* 0x0000000000007918 */ /* 0x000fc00000000000 */
[----:B------:R-:W-:-:S00]  /*03b0*/  NOP ;  /* 0x0000000000007918 */ /* 0x000fc00000000000 */
[----:B------:R-:W-:-:S00]  /*03c0*/  NOP ;  /* 0x0000000000007918 */ /* 0x000fc00000000000 */
[----:B------:R-:W-:-:S00]  /*03d0*/  NOP ;  /* 0x0000000000007918 */ /* 0x000fc00000000000 */
[----:B------:R-:W-:-:S00]  /*03e0*/  NOP ;  /* 0x0000000000007918 */ /* 0x000fc00000000000 */
[----:B------:R-:W-:-:S00]  /*03f0*/  NOP ;  /* 0x0000000000007918 */ /* 0x000fc00000000000 */
.L_x_1:


//--------------------- .nv.global.init           --------------------------
	.section	.nv.global.init,"aw",@progbits
.nv.global.init:
	.type		_$_str,@object
	.size		_$_str,(_$_str_$_2 - _$_str)
_$_str:
        /*0000*/ 	.byte	0x5f, 0x5f, 0x43, 0x55, 0x44, 0x41, 0x5f, 0x46, 0x54, 0x5a, 0x00
	.type		_$_str_$_2,@object
	.size		_$_str_$_2,(.L_1 - _$_str_$_2)
_$_str_$_2:
        /*000b*/ 	.byte	0x5f, 0x5f, 0x43, 0x55, 0x44, 0x41, 0x5f, 0x50, 0x52, 0x45, 0x43, 0x5f, 0x53, 0x51, 0x52, 0x54
        /*001b*/ 	.byte	0x00
.L_1:


//--------------------- .nv.constant0.triton_poi_fused__native_batch_norm_legit_no_training_relu_13 --------------------------
	.section	.nv.constant0.triton_poi_fused__native_batch_norm_legit_no_training_relu_13,"a",@progbits
	.sectionflags	@""
	.align	4
.nv.constant0.triton_poi_fused__native_batch_norm_legit_no_training_relu_13:
	.zero		580
